//
// Generated by NVIDIA NVVM Compiler
//
// Compiler Build ID: CL-36424714
// Cuda compilation tools, release 13.0, V13.0.88
// Based on NVVM 20.0.0
//

.version 9.0
.target sm_100
.address_size 64

	// .globl	my_kernel_kernel1

.visible .entry my_kernel_kernel1(
	.param .u64 .ptr .align 1 my_kernel_kernel1_param_0,
	.param .u64 .ptr .align 1 my_kernel_kernel1_param_1
)
{
	.reg .b32 	%r<2>;
	.reg .b32 	%f<3>;
	.reg .b64 	%rd<8>;

	ld.param.u64 	%rd1, [my_kernel_kernel1_param_0];
	ld.param.u64 	%rd2, [my_kernel_kernel1_param_1];
	cvta.to.global.u64 	%rd3, %rd1;
	cvta.to.global.u64 	%rd4, %rd2;
	mov.u32 	%r1, %ctaid.x;
	mul.wide.u32 	%rd5, %r1, 4;
	add.s64 	%rd6, %rd4, %rd5;
	ld.global.nc.f32 	%f1, [%rd6];
	mul.f32 	%f2, %f1, 0f3A800000;
	add.s64 	%rd7, %rd3, %rd5;
	st.global.f32 	[%rd7], %f2;
	ret;

}
	// .globl	my_kernel_kernel0
.visible .entry my_kernel_kernel0(
	.param .u64 .ptr .align 1 my_kernel_kernel0_param_0,
	.param .u64 .ptr .align 1 my_kernel_kernel0_param_1
)
{
	.reg .pred 	%p<2>;
	.reg .b32 	%r<15>;
	.reg .b32 	%f<68>;
	.reg .b64 	%rd<9>;

	ld.param.u64 	%rd3, [my_kernel_kernel0_param_0];
	ld.param.u64 	%rd4, [my_kernel_kernel0_param_1];
	cvta.to.global.u64 	%rd1, %rd4;
	cvta.to.global.u64 	%rd5, %rd3;
	mov.u32 	%r7, %ctaid.x;
	shl.b32 	%r8, %r7, 3;
	mov.u32 	%r9, %tid.x;
	add.s32 	%r10, %r8, %r9;
	mul.wide.u32 	%rd6, %r10, 4;
	add.s64 	%rd2, %rd5, %rd6;
	mul.hi.u32 	%r11, %r10, 954437177;
	shr.u32 	%r12, %r11, 4;
	mad.lo.s32 	%r13, %r12, 73656, %r10;
	mov.b32 	%r14, 0;
	mov.f32 	%f67, 0f00000000;
$L__BB1_1:
	mul.wide.u32 	%rd7, %r13, 4;
	add.s64 	%rd8, %rd1, %rd7;
	ld.global.nc.f32 	%f4, [%rd8];
	add.f32 	%f5, %f67, %f4;
	ld.global.nc.f32 	%f6, [%rd8+288];
	add.f32 	%f7, %f5, %f6;
	ld.global.nc.f32 	%f8, [%rd8+576];
	add.f32 	%f9, %f7, %f8;
	ld.global.nc.f32 	%f10, [%rd8+864];
	add.f32 	%f11, %f9, %f10;
	ld.global.nc.f32 	%f12, [%rd8+1152];
	add.f32 	%f13, %f11, %f12;
	ld.global.nc.f32 	%f14, [%rd8+1440];
	add.f32 	%f15, %f13, %f14;
	ld.global.nc.f32 	%f16, [%rd8+1728];
	add.f32 	%f17, %f15, %f16;
	ld.global.nc.f32 	%f18, [%rd8+2016];
	add.f32 	%f19, %f17, %f18;
	ld.global.nc.f32 	%f20, [%rd8+2304];
	add.f32 	%f21, %f19, %f20;
	ld.global.nc.f32 	%f22, [%rd8+2592];
	add.f32 	%f23, %f21, %f22;
	ld.global.nc.f32 	%f24, [%rd8+2880];
	add.f32 	%f25, %f23, %f24;
	ld.global.nc.f32 	%f26, [%rd8+3168];
	add.f32 	%f27, %f25, %f26;
	ld.global.nc.f32 	%f28, [%rd8+3456];
	add.f32 	%f29, %f27, %f28;
	ld.global.nc.f32 	%f30, [%rd8+3744];
	add.f32 	%f31, %f29, %f30;
	ld.global.nc.f32 	%f32, [%rd8+4032];
	add.f32 	%f33, %f31, %f32;
	ld.global.nc.f32 	%f34, [%rd8+4320];
	add.f32 	%f35, %f33, %f34;
	ld.global.nc.f32 	%f36, [%rd8+4608];
	add.f32 	%f37, %f35, %f36;
	ld.global.nc.f32 	%f38, [%rd8+4896];
	add.f32 	%f39, %f37, %f38;
	ld.global.nc.f32 	%f40, [%rd8+5184];
	add.f32 	%f41, %f39, %f40;
	ld.global.nc.f32 	%f42, [%rd8+5472];
	add.f32 	%f43, %f41, %f42;
	ld.global.nc.f32 	%f44, [%rd8+5760];
	add.f32 	%f45, %f43, %f44;
	ld.global.nc.f32 	%f46, [%rd8+6048];
	add.f32 	%f47, %f45, %f46;
	ld.global.nc.f32 	%f48, [%rd8+6336];
	add.f32 	%f49, %f47, %f48;
	ld.global.nc.f32 	%f50, [%rd8+6624];
	add.f32 	%f51, %f49, %f50;
	ld.global.nc.f32 	%f52, [%rd8+6912];
	add.f32 	%f53, %f51, %f52;
	ld.global.nc.f32 	%f54, [%rd8+7200];
	add.f32 	%f55, %f53, %f54;
	ld.global.nc.f32 	%f56, [%rd8+7488];
	add.f32 	%f57, %f55, %f56;
	ld.global.nc.f32 	%f58, [%rd8+7776];
	add.f32 	%f59, %f57, %f58;
	ld.global.nc.f32 	%f60, [%rd8+8064];
	add.f32 	%f61, %f59, %f60;
	ld.global.nc.f32 	%f62, [%rd8+8352];
	add.f32 	%f63, %f61, %f62;
	ld.global.nc.f32 	%f64, [%rd8+8640];
	add.f32 	%f65, %f63, %f64;
	ld.global.nc.f32 	%f66, [%rd8+8928];
	add.f32 	%f67, %f65, %f66;
	add.s32 	%r14, %r14, 1;
	add.s32 	%r13, %r13, 2304;
	setp.ne.s32 	%p1, %r14, 32;
	@%p1 bra 	$L__BB1_1;
	st.global.f32 	[%rd2], %f67;
	ret;

}


// ===== COMPILED SASS (sm_100) =====

	.target	sm_100

	.elftype	@"ET_EXEC"


//--------------------- .note.nv.tkinfo           --------------------------
	.section	.note.nv.tkinfo,"",@"SHT_NOTE"
	.sectionflags	@"SHF_NOTE_NV_TKINFO"
	.tkinfo
        /*0018*/ 	.word	0x00000002
        /*0030*/ 	.string	""
        /*0030*/ 	.string	"ptxas"
        /*0030*/ 	.string	"Cuda compilation tools, release 13.0, V13.0.88"
        /*0030*/ 	.string	"Build cuda_13.0.r13.0/compiler.36424714_0"
        /*0030*/ 	.string	"-arch sm_100 -m 64 "



//--------------------- .note.nv.cuinfo           --------------------------
	.section	.note.nv.cuinfo,"",@"SHT_NOTE"
	.sectionflags	@"SHF_NOTE_NV_CUINFO"
        /*0018*/ 	.short	0x0002
        /*001a*/ 	.short	0x0064
        /*001c*/ 	.short	0x0082
	.zero		2


//--------------------- .nv.info                  --------------------------
	.section	.nv.info,"",@"SHT_CUDA_INFO"
	.align	4


	//----- nvinfo : EIATTR_REGCOUNT
	.align		4
        /*0000*/ 	.byte	0x04, 0x2f
        /*0002*/ 	.short	(.L_1 - .L_0)
	.align		4
.L_0:
        /*0004*/ 	.word	index@(my_kernel_kernel1)
        /*0008*/ 	.word	0x0000000a


	//----- nvinfo : EIATTR_FRAME_SIZE
	.align		4
.L_1:
        /*000c*/ 	.byte	0x04, 0x11
        /*000e*/ 	.short	(.L_3 - .L_2)
	.align		4
.L_2:
        /*0010*/ 	.word	index@(my_kernel_kernel1)
        /*0014*/ 	.word	0x00000000


	//----- nvinfo : EIATTR_REGCOUNT
	.align		4
.L_3:
        /*0018*/ 	.byte	0x04, 0x2f
        /*001a*/ 	.short	(.L_5 - .L_4)
	.align		4
.L_4:
        /*001c*/ 	.word	index@(my_kernel_kernel0)
        /*0020*/ 	.word	0x0000001e


	//----- nvinfo : EIATTR_FRAME_SIZE
	.align		4
.L_5:
        /*0024*/ 	.byte	0x04, 0x11
        /*0026*/ 	.short	(.L_7 - .L_6)
	.align		4
.L_6:
        /*0028*/ 	.word	index@(my_kernel_kernel0)
        /*002c*/ 	.word	0x00000000


	//----- nvinfo : EIATTR_MIN_STACK_SIZE
	.align		4
.L_7:
        /*0030*/ 	.byte	0x04, 0x12
        /*0032*/ 	.short	(.L_9 - .L_8)
	.align		4
.L_8:
        /*0034*/ 	.word	index@(my_kernel_kernel0)
        /*0038*/ 	.word	0x00000000


	//----- nvinfo : EIATTR_MIN_STACK_SIZE
	.align		4
.L_9:
        /*003c*/ 	.byte	0x04, 0x12
        /*003e*/ 	.short	(.L_11 - .L_10)
	.align		4
.L_10:
        /*0040*/ 	.word	index@(my_kernel_kernel1)
        /*0044*/ 	.word	0x00000000
.L_11:


//--------------------- .nv.compat                --------------------------
	.section	.nv.compat,"",@"SHT_CUDA_COMPAT_INFO"
	.align	4
        /*0000*/ 	.byte	0x02, 0x09, 0x00, 0x00, 0x02, 0x02, 0x01, 0x00, 0x02, 0x05, 0x05, 0x00, 0x03, 0x07, 0x01, 0x01
        /*0010*/ 	.byte	0x02, 0x03, 0x00, 0x00, 0x02, 0x06, 0x01, 0x00, 0x04, 0x0b, 0x08, 0x00, 0x09, 0x00, 0x00, 0x00
        /*0020*/ 	.byte	0x00, 0x00, 0x00, 0x00


//--------------------- .nv.info.my_kernel_kernel0 --------------------------
	.section	.nv.info.my_kernel_kernel0,"",@"SHT_CUDA_INFO"
	.sectionflags	@""
	.align	4


	//----- nvinfo : EIATTR_CUDA_API_VERSION
	.align		4
        /*0000*/ 	.byte	0x04, 0x37
        /*0002*/ 	.short	(.L_13 - .L_12)
.L_12:
        /*0004*/ 	.word	0x00000082


	//----- nvinfo : EIATTR_KPARAM_INFO
	.align		4
.L_13:
        /*0008*/ 	.byte	0x04, 0x17
        /*000a*/ 	.short	(.L_15 - .L_14)
.L_14:
        /*000c*/ 	.word	0x00000000
        /*0010*/ 	.short	0x0001
        /*0012*/ 	.short	0x0008
        /*0014*/ 	.byte	0x00, 0xf5, 0x21, 0x00


	//----- nvinfo : EIATTR_KPARAM_INFO
	.align		4
.L_15:
        /*0018*/ 	.byte	0x04, 0x17
        /*001a*/ 	.short	(.L_17 - .L_16)
.L_16:
        /*001c*/ 	.word	0x00000000
        /*0020*/ 	.short	0x0000
        /*0022*/ 	.short	0x0000
        /*0024*/ 	.byte	0x00, 0xf5, 0x21, 0x00


	//----- nvinfo : EIATTR_SPARSE_MMA_MASK
	.align		4
.L_17:
        /*0028*/ 	.byte	0x03, 0x50
        /*002a*/ 	.short	0x0000


	//----- nvinfo : EIATTR_MAXREG_COUNT
	.align		4
        /*002c*/ 	.byte	0x03, 0x1b
        /*002e*/ 	.short	0x00ff


	//----- nvinfo : EIATTR_MERCURY_ISA_VERSION
	.align		4
        /*0030*/ 	.byte	0x03, 0x5f
        /*0032*/ 	.short	0x0101


	//----- nvinfo : EIATTR_VRC_CTA_INIT_COUNT
	.align		4
        /*0034*/ 	.byte	0x02, 0x4a
	.zero		1
	.zero		1


	//----- nvinfo : EIATTR_EXIT_INSTR_OFFSETS
	.align		4
        /*0038*/ 	.byte	0x04, 0x1c
        /*003a*/ 	.short	(.L_19 - .L_18)


	//   ....[0]....
.L_18:
        /*003c*/ 	.word	0x00000530


	//----- nvinfo : EIATTR_CBANK_PARAM_SIZE
	.align		4
.L_19:
        /*0040*/ 	.byte	0x03, 0x19
        /*0042*/ 	.short	0x0010


	//----- nvinfo : EIATTR_PARAM_CBANK
	.align		4
        /*0044*/ 	.byte	0x04, 0x0a
        /*0046*/ 	.short	(.L_21 - .L_20)
	.align		4
.L_20:
        /*0048*/ 	.word	index@(.nv.constant0.my_kernel_kernel0)
        /*004c*/ 	.short	0x0380
        /*004e*/ 	.short	0x0010


	//----- nvinfo : EIATTR_SW_WAR
	.align		4
.L_21:
        /*0050*/ 	.byte	0x04, 0x36
        /*0052*/ 	.short	(.L_23 - .L_22)
.L_22:
        /*0054*/ 	.word	0x00000008
.L_23:


//--------------------- .nv.info.my_kernel_kernel1 --------------------------
	.section	.nv.info.my_kernel_kernel1,"",@"SHT_CUDA_INFO"
	.sectionflags	@""
	.align	4


	//----- nvinfo : EIATTR_CUDA_API_VERSION
	.align		4
        /*0000*/ 	.byte	0x04, 0x37
        /*0002*/ 	.short	(.L_25 - .L_24)
.L_24:
        /*0004*/ 	.word	0x00000082


	//----- nvinfo : EIATTR_KPARAM_INFO
	.align		4
.L_25:
        /*0008*/ 	.byte	0x04, 0x17
        /*000a*/ 	.short	(.L_27 - .L_26)
.L_26:
        /*000c*/ 	.word	0x00000000
        /*0010*/ 	.short	0x0001
        /*0012*/ 	.short	0x0008
        /*0014*/ 	.byte	0x00, 0xf5, 0x21, 0x00


	//----- nvinfo : EIATTR_KPARAM_INFO
	.align		4
.L_27:
        /*0018*/ 	.byte	0x04, 0x17
        /*001a*/ 	.short	(.L_29 - .L_28)
.L_28:
        /*001c*/ 	.word	0x00000000
        /*0020*/ 	.short	0x0000
        /*0022*/ 	.short	0x0000
        /*0024*/ 	.byte	0x00, 0xf5, 0x21, 0x00


	//----- nvinfo : EIATTR_SPARSE_MMA_MASK
	.align		4
.L_29:
        /*0028*/ 	.byte	0x03, 0x50
        /*002a*/ 	.short	0x0000


	//----- nvinfo : EIATTR_MAXREG_COUNT
	.align		4
        /*002c*/ 	.byte	0x03, 0x1b
        /*002e*/ 	.short	0x00ff


	//----- nvinfo : EIATTR_MERCURY_ISA_VERSION
	.align		4
        /*0030*/ 	.byte	0x03, 0x5f
        /*0032*/ 	.short	0x0101


	//----- nvinfo : EIATTR_VRC_CTA_INIT_COUNT
	.align		4
        /*0034*/ 	.byte	0x02, 0x4a
	.zero		1
	.zero		1


	//----- nvinfo : EIATTR_EXIT_INSTR_OFFSETS
	.align		4
        /*0038*/ 	.byte	0x04, 0x1c
        /*003a*/ 	.short	(.L_31 - .L_30)


	//   ....[0]....
.L_30:
        /*003c*/ 	.word	0x000000a0


	//----- nvinfo : EIATTR_CBANK_PARAM_SIZE
	.align		4
.L_31:
        /*0040*/ 	.byte	0x03, 0x19
        /*0042*/ 	.short	0x0010


	//----- nvinfo : EIATTR_PARAM_CBANK
	.align		4
        /*0044*/ 	.byte	0x04, 0x0a
        /*0046*/ 	.short	(.L_33 - .L_32)
	.align		4
.L_32:
        /*0048*/ 	.word	index@(.nv.constant0.my_kernel_kernel1)
        /*004c*/ 	.short	0x0380
        /*004e*/ 	.short	0x0010


	//----- nvinfo : EIATTR_SW_WAR
	.align		4
.L_33:
        /*0050*/ 	.byte	0x04, 0x36
        /*0052*/ 	.short	(.L_35 - .L_34)
.L_34:
        /*0054*/ 	.word	0x00000008
.L_35:


//--------------------- .nv.callgraph             --------------------------
	.section	.nv.callgraph,"",@"SHT_CUDA_CALLGRAPH"
	.align	4
	.sectionentsize	8
	.align		4
        /*0000*/ 	.word	0x00000000
	.align		4
        /*0004*/ 	.word	0xffffffff
	.align		4
        /*0008*/ 	.word	0x00000000
	.align		4
        /*000c*/ 	.word	0xfffffffe
	.align		4
        /*0010*/ 	.word	0x00000000
	.align		4
        /*0014*/ 	.word	0xfffffffd
	.align		4
        /*0018*/ 	.word	0x00000000
	.align		4
        /*001c*/ 	.word	0xfffffffc


//--------------------- .text.my_kernel_kernel0   --------------------------
	.section	.text.my_kernel_kernel0,"ax",@progbits
	.align	128
        .global         my_kernel_kernel0
        .type           my_kernel_kernel0,@function
        .size           my_kernel_kernel0,(.L_x_3 - my_kernel_kernel0)
        .other          my_kernel_kernel0,@"STO_CUDA_ENTRY STV_DEFAULT"
my_kernel_kernel0:
.text.my_kernel_kernel0:
[----:B------:R-:W-:Y:S01]  /*0000*/  LDC R1, c[0x0][0x37c] ;  /* 0x0000df00ff017b82 */ /* 0x000fe20000000800 */
[----:B------:R-:W0:Y:S07]  /*0010*/  S2R R5, SR_CTAID.X ;  /* 0x0000000000057919 */ /* 0x000e2e0000002500 */
[----:B------:R-:W1:Y:S01]  /*0020*/  LDC.64 R2, c[0x0][0x380] ;  /* 0x0000e000ff027b82 */ /* 0x000e620000000a00 */
[----:B------:R-:W-:Y:S01]  /*0030*/  HFMA2 R19, -RZ, RZ, 0, 0 ;  /* 0x00000000ff137431 */ /* 0x000fe200000001ff */
[----:B------:R-:W2:Y:S01]  /*0040*/  LDCU.64 UR6, c[0x0][0x358] ;  /* 0x00006b00ff0677ac */ /* 0x000ea20008000a00 */
[----:B------:R-:W0:Y:S01]  /*0050*/  S2R R0, SR_TID.X ;  /* 0x0000000000007919 */ /* 0x000e220000002100 */
[----:B------:R-:W-:Y:S01]  /*0060*/  UMOV UR4, URZ ;  /* 0x000000ff00047c82 */ /* 0x000fe20008000000 */
[----:B0-----:R-:W-:-:S05]  /*0070*/  LEA R5, R5, R0, 0x3 ;  /* 0x0000000005057211 */ /* 0x001fca00078e18ff */
[----:B------:R-:W-:-:S04]  /*0080*/  IMAD.HI.U32 R0, R5, 0x38e38e39, RZ ;  /* 0x38e38e3905007827 */ /* 0x000fc800078e00ff */
[----:B-1----:R-:W-:Y:S01]  /*0090*/  IMAD.WIDE.U32 R2, R5, 0x4, R2 ;  /* 0x0000000405027825 */ /* 0x002fe200078e0002 */
[----:B------:R-:W-:-:S05]  /*00a0*/  SHF.R.U32.HI R0, RZ, 0x4, R0 ;  /* 0x00000004ff007819 */ /* 0x000fca0000011600 */
[----:B--2---:R-:W-:-:S07]  /*00b0*/  IMAD R0, R0, 0x11fb8, R5 ;  /* 0x00011fb800007824 */ /* 0x004fce00078e0205 */
.L_x_0:
[----:B------:R-:W0:Y:S02]  /*00c0*/  LDC.64 R4, c[0x0][0x388] ;  /* 0x0000e200ff047b82 */ /* 0x000e240000000a00 */
[----:B0-----:R-:W-:-:S05]  /*00d0*/  IMAD.WIDE.U32 R4, R0, 0x4, R4 ;  /* 0x0000000400047825 */ /* 0x001fca00078e0004 */
[----:B------:R-:W2:Y:S04]  /*00e0*/  LDG.E.CONSTANT R20, desc[UR6][R4.64] ;  /* 0x0000000604147981 */ /* 0x000ea8000c1e9900 */
[----:B------:R-:W3:Y:S04]  /*00f0*/  LDG.E.CONSTANT R27, desc[UR6][R4.64+0x120] ;  /* 0x00012006041b7981 */ /* 0x000ee8000c1e9900 */
[----:B------:R-:W4:Y:S04]  /*0100*/  LDG.E.CONSTANT R21, desc[UR6][R4.64+0x240] ;  /* 0x0002400604157981 */ /* 0x000f28000c1e9900 */
[----:B------:R-:W5:Y:S04]  /*0110*/  LDG.E.CONSTANT R22, desc[UR6][R4.64+0x360] ;  /* 0x0003600604167981 */ /* 0x000f68000c1e9900 */
        /* <DEDUP_REMOVED lines=15> */
[----:B------:R-:W5:Y:S01]  /*0210*/  LDG.E.CONSTANT R18, desc[UR6][R4.64+0x1560] ;  /* 0x0015600604127981 */ /* 0x000f62000c1e9900 */
[----:B--2---:R-:W-:-:S03]  /*0220*/  FADD R20, R20, R19 ;  /* 0x0000001314147221 */ /* 0x004fc60000000000 */
[----:B------:R-:W2:Y:S01]  /*0230*/  LDG.E.CONSTANT R19, desc[UR6][R4.64+0x1680] ;  /* 0x0016800604137981 */ /* 0x000ea2000c1e9900 */
[----:B---3--:R-:W-:-:S03]  /*0240*/  FADD R26, R20, R27 ;  /* 0x0000001b141a7221 */ /* 0x008fc60000000000 */
[----:B------:R-:W3:Y:S01]  /*0250*/  LDG.E.CONSTANT R20, desc[UR6][R4.64+0x17a0] ;  /* 0x0017a00604147981 */ /* 0x000ee2000c1e9900 */
[----:B----4-:R-:W-:-:S03]  /*0260*/  FADD R27, R26, R21 ;  /* 0x000000151a1b7221 */ /* 0x010fc60000000000 */
[----:B------:R-:W4:Y:S01]  /*0270*/  LDG.E.CONSTANT R21, desc[UR6][R4.64+0x18c0] ;  /* 0x0018c00604157981 */ /* 0x000f22000c1e9900 */
[----:B-----5:R-:W-:-:S03]  /*0280*/  FADD R26, R27, R22 ;  /* 0x000000161b1a7221 */ /* 0x020fc60000000000 */
[----:B------:R-:W5:Y:S01]  /*0290*/  LDG.E.CONSTANT R22, desc[UR6][R4.64+0x19e0] ;  /* 0x0019e00604167981 */ /* 0x000f62000c1e9900 */
[----:B------:R-:W-:-:S03]  /*02a0*/  FADD R27, R26, R23 ;  /* 0x000000171a1b7221 */ /* 0x000fc60000000000 */
        /* <DEDUP_REMOVED lines=12> */
[----:B------:R-:W5:Y:S04]  /*0370*/  LDG.E.CONSTANT R9, desc[UR6][R4.64+0x21c0] ;  /* 0x0021c00604097981 */ /* 0x000f68000c1e9900 */
[----:B------:R-:W5:Y:S01]  /*0380*/  LDG.E.CONSTANT R26, desc[UR6][R4.64+0x22e0] ;  /* 0x0022e006041a7981 */ /* 0x000f62000c1e9900 */
[----:B------:R-:W-:Y:S01]  /*0390*/  FADD R10, R27, R10 ;  /* 0x0000000a1b0a7221 */ /* 0x000fe20000000000 */
[----:B------:R-:W-:Y:S01]  /*03a0*/  UIADD3 UR4, UPT, UPT, UR4, 0x1, URZ ;  /* 0x0000000104047890 */ /* 0x000fe2000fffe0ff */
[----:B------:R-:W-:Y:S02]  /*03b0*/  IADD3 R0, PT, PT, R0, 0x900, RZ ;  /* 0x0000090000007810 */ /* 0x000fe40007ffe0ff */
[----:B------:R-:W-:Y:S01]  /*03c0*/  FADD R11, R10, R11 ;  /* 0x0000000b0a0b7221 */ /* 0x000fe20000000000 */
[----:B------:R-:W-:-:S03]  /*03d0*/  UISETP.NE.AND UP0, UPT, UR4, 0x20, UPT ;  /* 0x000000200400788c */ /* 0x000fc6000bf05270 */
[----:B------:R-:W-:-:S04]  /*03e0*/  FADD R12, R11, R12 ;  /* 0x0000000c0b0c7221 */ /* 0x000fc80000000000 */
[----:B------:R-:W-:-:S04]  /*03f0*/  FADD R13, R12, R13 ;  /* 0x0000000d0c0d7221 */ /* 0x000fc80000000000 */
[----:B------:R-:W-:-:S04]  /*0400*/  FADD R14, R13, R14 ;  /* 0x0000000e0d0e7221 */ /* 0x000fc80000000000 */
[----:B------:R-:W-:-:S04]  /*0410*/  FADD R15, R14, R15 ;  /* 0x0000000f0e0f7221 */ /* 0x000fc80000000000 */
[----:B------:R-:W-:-:S04]  /*0420*/  FADD R16, R15, R16 ;  /* 0x000000100f107221 */ /* 0x000fc80000000000 */
[----:B------:R-:W-:-:S04]  /*0430*/  FADD R17, R16, R17 ;  /* 0x0000001110117221 */ /* 0x000fc80000000000 */
[----:B------:R-:W-:-:S04]  /*0440*/  FADD R18, R17, R18 ;  /* 0x0000001211127221 */ /* 0x000fc80000000000 */
[----:B--2---:R-:W-:-:S04]  /*0450*/  FADD R19, R18, R19 ;  /* 0x0000001312137221 */ /* 0x004fc80000000000 */
[----:B---3--:R-:W-:-:S04]  /*0460*/  FADD R20, R19, R20 ;  /* 0x0000001413147221 */ /* 0x008fc80000000000 */
[----:B----4-:R-:W-:-:S04]  /*0470*/  FADD R21, R20, R21 ;  /* 0x0000001514157221 */ /* 0x010fc80000000000 */
[----:B-----5:R-:W-:-:S04]  /*0480*/  FADD R22, R21, R22 ;  /* 0x0000001615167221 */ /* 0x020fc80000000000 */
[----:B------:R-:W-:-:S04]  /*0490*/  FADD R23, R22, R23 ;  /* 0x0000001716177221 */ /* 0x000fc80000000000 */
[----:B------:R-:W-:-:S04]  /*04a0*/  FADD R24, R23, R24 ;  /* 0x0000001817187221 */ /* 0x000fc80000000000 */
[----:B------:R-:W-:-:S04]  /*04b0*/  FADD R25, R24, R25 ;  /* 0x0000001918197221 */ /* 0x000fc80000000000 */
[----:B------:R-:W-:-:S04]  /*04c0*/  FADD R6, R25, R6 ;  /* 0x0000000619067221 */ /* 0x000fc80000000000 */
[----:B------:R-:W-:-:S04]  /*04d0*/  FADD R7, R6, R7 ;  /* 0x0000000706077221 */ /* 0x000fc80000000000 */
[----:B------:R-:W-:-:S04]  /*04e0*/  FADD R8, R7, R8 ;  /* 0x0000000807087221 */ /* 0x000fc80000000000 */
[----:B------:R-:W-:-:S04]  /*04f0*/  FADD R9, R8, R9 ;  /* 0x0000000908097221 */ /* 0x000fc80000000000 */
[----:B------:R-:W-:Y:S01]  /*0500*/  FADD R19, R9, R26 ;  /* 0x0000001a09137221 */ /* 0x000fe20000000000 */
[----:B------:R-:W-:Y:S06]  /*0510*/  BRA.U UP0, `(.L_x_0) ;  /* 0xfffffff900e87547 */ /* 0x000fec000b83ffff */
[----:B------:R-:W-:Y:S01]  /*0520*/  STG.E desc[UR6][R2.64], R19 ;  /* 0x0000001302007986 */ /* 0x000fe2000c101906 */
[----:B------:R-:W-:Y:S05]  /*0530*/  EXIT ;  /* 0x000000000000794d */ /* 0x000fea0003800000 */
.L_x_1:
[----:B------:R-:W-:-:S00]  /*0540*/  BRA `(.L_x_1) ;  /* 0xfffffffc00fc7947 */ /* 0x000fc0000383ffff */
[----:B------:R-:W-:-:S00]  /*0550*/  NOP ;  /* 0x0000000000007918 */ /* 0x000fc00000000000 */
        /* <DEDUP_REMOVED lines=10> */
.L_x_3:


//--------------------- .text.my_kernel_kernel1   --------------------------
	.section	.text.my_kernel_kernel1,"ax",@progbits
	.align	128
        .global         my_kernel_kernel1
        .type           my_kernel_kernel1,@function
        .size           my_kernel_kernel1,(.L_x_4 - my_kernel_kernel1)
        .other          my_kernel_kernel1,@"STO_CUDA_ENTRY STV_DEFAULT"
my_kernel_kernel1:
.text.my_kernel_kernel1:
[----:B------:R-:W-:Y:S01]  /*0000*/  LDC R1, c[0x0][0x37c] ;  /* 0x0000df00ff017b82 */ /* 0x000fe20000000800 */
[----:B------:R-:W0:Y:S07]  /*0010*/  S2R R7, SR_CTAID.X ;  /* 0x0000000000077919 */ /* 0x000e2e0000002500 */
[----:B------:R-:W0:Y:S01]  /*0020*/  LDC.64 R2, c[0x0][0x388] ;  /* 0x0000e200ff027b82 */ /* 0x000e220000000a00 */
[----:B------:R-:W1:Y:S07]  /*0030*/  LDCU.64 UR4, c[0x0][0x358] ;  /* 0x00006b00ff0477ac */ /* 0x000e6e0008000a00 */
[----:B------:R-:W2:Y:S01]  /*0040*/  LDC.64 R4, c[0x0][0x380] ;  /* 0x0000e000ff047b82 */ /* 0x000ea20000000a00 */
[----:B0-----:R-:W-:-:S06]  /*0050*/  IMAD.WIDE.U32 R2, R7, 0x4, R2 ;  /* 0x0000000407027825 */ /* 0x001fcc00078e0002 */
[----:B-1----:R-:W3:Y:S01]  /*0060*/  LDG.E.CONSTANT R2, desc[UR4][R2.64] ;  /* 0x0000000402027981 */ /* 0x002ee2000c1e9900 */
[----:B--2---:R-:W-:-:S04]  /*0070*/  IMAD.WIDE.U32 R4, R7, 0x4, R4 ;  /* 0x0000000407047825 */ /* 0x004fc800078e0004 */
[----:B---3--:R-:W-:-:S05]  /*0080*/  FMUL R7, R2, 0.0009765625 ;  /* 0x3a80000002077820 */ /* 0x008fca0000400000 */
[----:B------:R-:W-:Y:S01]  /*0090*/  STG.E desc[UR4][R4.64], R7 ;  /* 0x0000000704007986 */ /* 0x000fe2000c101904 */
[----:B------:R-:W-:Y:S05]  /*00a0*/  EXIT ;  /* 0x000000000000794d */ /* 0x000fea0003800000 */
.L_x_2:
        /* <DEDUP_REMOVED lines=13> */
.L_x_4:


//--------------------- .nv.shared.reserved.0     --------------------------
	.section	.nv.shared.reserved.0,"aw",@nobits
	.weak		__nv_reservedSMEM_offset_0_alias
	.size		__nv_reservedSMEM_offset_0_alias, 0, 64
	.other		__nv_reservedSMEM_offset_0_alias,@"STO_CUDA_RESERVED_SHARED STV_DEFAULT"
__nv_reservedSMEM_offset_0_alias:
	.zero		0
	.zero		64


//--------------------- .nv.constant0.my_kernel_kernel0 --------------------------
	.section	.nv.constant0.my_kernel_kernel0,"a",@progbits
	.sectionflags	@""
	.align	4
.nv.constant0.my_kernel_kernel0:
	.zero		912


//--------------------- .nv.constant0.my_kernel_kernel1 --------------------------
	.section	.nv.constant0.my_kernel_kernel1,"a",@progbits
	.sectionflags	@""
	.align	4
.nv.constant0.my_kernel_kernel1:
	.zero		912


//--------------------- SYMBOLS --------------------------

	.type		.nv.reservedSmem.offset0,@object
	.size		.nv.reservedSmem.offset0,0x4
